	.headerflags	@"EF_CUDA_TEXMODE_UNIFIED EF_CUDA_64BIT_ADDRESS EF_CUDA_ACCELERATORS EF_CUDA_SM90 EF_CUDA_VIRTUAL_SM(EF_CUDA_SM90)"
	.elftype	@"ET_EXEC"


//--------------------- .nv.info                  --------------------------
	.section	.nv.info,"",@"SHT_CUDA_INFO"
	.align	4


	//----- nvinfo : EIATTR_REGCOUNT
	.align		4
        /*0000*/ 	.byte	0x04, 0x2f
        /*0002*/ 	.short	(.L_3 - .L_2)
	.align		4
.L_2:
        /*0004*/ 	.word	index@(triton_poi_fused__native_batch_norm_legit_no_training_add_native_batch_norm_backward_relu_17)
        /*0008*/ 	.word	0x00000016


	//----- nvinfo : EIATTR_MIN_STACK_SIZE
	.align		4
.L_3:
        /*000c*/ 	.byte	0x04, 0x12
        /*000e*/ 	.short	(.L_5 - .L_4)
	.align		4
.L_4:
        /*0010*/ 	.word	index@(triton_poi_fused__native_batch_norm_legit_no_training_add_native_batch_norm_backward_relu_17)
        /*0014*/ 	.word	0x00000000


	//----- nvinfo : EIATTR_FRAME_SIZE
	.align		4
.L_5:
        /*0018*/ 	.byte	0x04, 0x11
        /*001a*/ 	.short	(.L_7 - .L_6)
	.align		4
.L_6:
        /*001c*/ 	.word	index@(triton_poi_fused__native_batch_norm_legit_no_training_add_native_batch_norm_backward_relu_17)
        /*0020*/ 	.word	0x00000000


	//----- nvinfo : EIATTR_MIN_STACK_SIZE
	.align		4
.L_7:
        /*0024*/ 	.byte	0x04, 0x12
        /*0026*/ 	.short	(.L_9 - .L_8)
	.align		4
.L_8:
        /*0028*/ 	.word	index@(triton_poi_fused__native_batch_norm_legit_no_training_add_native_batch_norm_backward_relu_17)
        /*002c*/ 	.word	0x00000000
.L_9:


//--------------------- .nv.info.triton_poi_fused__native_batch_norm_legit_no_training_add_native_batch_norm_backward_relu_17 --------------------------
	.section	.nv.info.triton_poi_fused__native_batch_norm_legit_no_training_add_native_batch_norm_backward_relu_17,"",@"SHT_CUDA_INFO"
	.sectionflags	@""
	.align	4


	//----- nvinfo : EIATTR_CUDA_API_VERSION
	.align		4
        /*0000*/ 	.byte	0x04, 0x37
        /*0002*/ 	.short	(.L_11 - .L_10)
.L_10:
        /*0004*/ 	.word	0x0000007c


	//----- nvinfo : EIATTR_KPARAM_INFO
	.align		4
.L_11:
        /*0008*/ 	.byte	0x04, 0x17
        /*000a*/ 	.short	(.L_13 - .L_12)
.L_12:
        /*000c*/ 	.word	0x00000000
        /*0010*/ 	.short	0x000a
        /*0012*/ 	.short	0x0050
        /*0014*/ 	.byte	0x00, 0xf0, 0x11, 0x00


	//----- nvinfo : EIATTR_KPARAM_INFO
	.align		4
.L_13:
        /*0018*/ 	.byte	0x04, 0x17
        /*001a*/ 	.short	(.L_15 - .L_14)
.L_14:
        /*001c*/ 	.word	0x00000000
        /*0020*/ 	.short	0x0009
        /*0022*/ 	.short	0x0048
        /*0024*/ 	.byte	0x00, 0xf4, 0x21, 0x00


	//----- nvinfo : EIATTR_KPARAM_INFO
	.align		4
.L_15:
        /*0028*/ 	.byte	0x04, 0x17
        /*002a*/ 	.short	(.L_17 - .L_16)
.L_16:
        /*002c*/ 	.word	0x00000000
        /*0030*/ 	.short	0x0008
        /*0032*/ 	.short	0x0040
        /*0034*/ 	.byte	0x00, 0xf4, 0x21, 0x00


	//----- nvinfo : EIATTR_KPARAM_INFO
	.align		4
.L_17:
        /*0038*/ 	.byte	0x04, 0x17
        /*003a*/ 	.short	(.L_19 - .L_18)
.L_18:
        /*003c*/ 	.word	0x00000000
        /*0040*/ 	.short	0x0007
        /*0042*/ 	.short	0x0038
        /*0044*/ 	.byte	0x00, 0xf4, 0x21, 0x00


	//----- nvinfo : EIATTR_KPARAM_INFO
	.align		4
.L_19:
        /*0048*/ 	.byte	0x04, 0x17
        /*004a*/ 	.short	(.L_21 - .L_20)
.L_20:
        /*004c*/ 	.word	0x00000000
        /*0050*/ 	.short	0x0006
        /*0052*/ 	.short	0x0030
        /*0054*/ 	.byte	0x00, 0xf4, 0x21, 0x00


	//----- nvinfo : EIATTR_KPARAM_INFO
	.align		4
.L_21:
        /*0058*/ 	.byte	0x04, 0x17
        /*005a*/ 	.short	(.L_23 - .L_22)
.L_22:
        /*005c*/ 	.word	0x00000000
        /*0060*/ 	.short	0x0005
        /*0062*/ 	.short	0x0028
        /*0064*/ 	.byte	0x00, 0xf4, 0x21, 0x00


	//----- nvinfo : EIATTR_KPARAM_INFO
	.align		4
.L_23:
        /*0068*/ 	.byte	0x04, 0x17
        /*006a*/ 	.short	(.L_25 - .L_24)
.L_24:
        /*006c*/ 	.word	0x00000000
        /*0070*/ 	.short	0x0004
        /*0072*/ 	.short	0x0020
        /*0074*/ 	.byte	0x00, 0xf4, 0x21, 0x00


	//----- nvinfo : EIATTR_KPARAM_INFO
	.align		4
.L_25:
        /*0078*/ 	.byte	0x04, 0x17
        /*007a*/ 	.short	(.L_27 - .L_26)
.L_26:
        /*007c*/ 	.word	0x00000000
        /*0080*/ 	.short	0x0003
        /*0082*/ 	.short	0x0018
        /*0084*/ 	.byte	0x00, 0xf4, 0x21, 0x00


	//----- nvinfo : EIATTR_KPARAM_INFO
	.align		4
.L_27:
        /*0088*/ 	.byte	0x04, 0x17
        /*008a*/ 	.short	(.L_29 - .L_28)
.L_28:
        /*008c*/ 	.word	0x00000000
        /*0090*/ 	.short	0x0002
        /*0092*/ 	.short	0x0010
        /*0094*/ 	.byte	0x00, 0xf4, 0x21, 0x00


	//----- nvinfo : EIATTR_KPARAM_INFO
	.align		4
.L_29:
        /*0098*/ 	.byte	0x04, 0x17
        /*009a*/ 	.short	(.L_31 - .L_30)
.L_30:
        /*009c*/ 	.word	0x00000000
        /*00a0*/ 	.short	0x0001
        /*00a2*/ 	.short	0x0008
        /*00a4*/ 	.byte	0x00, 0xf4, 0x21, 0x00


	//----- nvinfo : EIATTR_KPARAM_INFO
	.align		4
.L_31:
        /*00a8*/ 	.byte	0x04, 0x17
        /*00aa*/ 	.short	(.L_33 - .L_32)
.L_32:
        /*00ac*/ 	.word	0x00000000
        /*00b0*/ 	.short	0x0000
        /*00b2*/ 	.short	0x0000
        /*00b4*/ 	.byte	0x00, 0xf4, 0x21, 0x00


	//----- nvinfo : EIATTR_SPARSE_MMA_MASK
	.align		4
.L_33:
        /*00b8*/ 	.byte	0x03, 0x50
        /*00ba*/ 	.short	0x0000


	//----- nvinfo : EIATTR_MAXREG_COUNT
	.align		4
        /*00bc*/ 	.byte	0x03, 0x1b
        /*00be*/ 	.short	0x00ff


	//----- nvinfo : EIATTR_EXIT_INSTR_OFFSETS
	.align		4
        /*00c0*/ 	.byte	0x04, 0x1c
        /*00c2*/ 	.short	(.L_35 - .L_34)


	//   ....[0]....
.L_34:
        /*00c4*/ 	.word	0x000004e0


	//----- nvinfo : EIATTR_REQNTID
	.align		4
.L_35:
        /*00c8*/ 	.byte	0x04, 0x10
        /*00ca*/ 	.short	(.L_37 - .L_36)
.L_36:
        /*00cc*/ 	.word	0x00000100
        /*00d0*/ 	.word	0x00000001
        /*00d4*/ 	.word	0x00000001


	//----- nvinfo : EIATTR_CBANK_PARAM_SIZE
	.align		4
.L_37:
        /*00d8*/ 	.byte	0x03, 0x19
        /*00da*/ 	.short	0x0054


	//----- nvinfo : EIATTR_PARAM_CBANK
	.align		4
        /*00dc*/ 	.byte	0x04, 0x0a
        /*00de*/ 	.short	(.L_39 - .L_38)
	.align		4
.L_38:
        /*00e0*/ 	.word	index@(.nv.constant0.triton_poi_fused__native_batch_norm_legit_no_training_add_native_batch_norm_backward_relu_17)
        /*00e4*/ 	.short	0x0210
        /*00e6*/ 	.short	0x0054


	//----- nvinfo : EIATTR_SW_WAR
	.align		4
.L_39:
        /*00e8*/ 	.byte	0x04, 0x36
        /*00ea*/ 	.short	(.L_41 - .L_40)
.L_40:
        /*00ec*/ 	.word	0x00000008
.L_41:


//--------------------- .nv.callgraph             --------------------------
	.section	.nv.callgraph,"",@"SHT_CUDA_CALLGRAPH"
	.align	4
	.sectionentsize	8
	.align		4
        /*0000*/ 	.word	0x00000000
	.align		4
        /*0004*/ 	.word	0xffffffff
	.align		4
        /*0008*/ 	.word	0x00000000
	.align		4
        /*000c*/ 	.word	0xfffffffe
	.align		4
        /*0010*/ 	.word	0x00000000
	.align		4
        /*0014*/ 	.word	0xfffffffd
	.align		4
        /*0018*/ 	.word	0x00000000
	.align		4
        /*001c*/ 	.word	0xfffffffc


//--------------------- .nv.constant4             --------------------------
	.section	.nv.constant4,"a",@progbits
	.align	8
	.align		8
.nv.constant4:
        /*0000*/ 	.dword	_$_str
	.align		8
        /*0008*/ 	.dword	_$_str_$_2


//--------------------- .text.triton_poi_fused__native_batch_norm_legit_no_training_add_native_batch_norm_backward_relu_17 --------------------------
	.section	.text.triton_poi_fused__native_batch_norm_legit_no_training_add_native_batch_norm_backward_relu_17,"ax",@progbits
	.align	128
        .global         triton_poi_fused__native_batch_norm_legit_no_training_add_native_batch_norm_backward_relu_17
        .type           triton_poi_fused__native_batch_norm_legit_no_training_add_native_batch_norm_backward_relu_17,@function
        .size           triton_poi_fused__native_batch_norm_legit_no_training_add_native_batch_norm_backward_relu_17,(.L_x_1 - triton_poi_fused__native_batch_norm_legit_no_training_add_native_batch_norm_backward_relu_17)
        .other          triton_poi_fused__native_batch_norm_legit_no_training_add_native_batch_norm_backward_relu_17,@"STO_CUDA_ENTRY STV_DEFAULT"
triton_poi_fused__native_batch_norm_legit_no_training_add_native_batch_norm_backward_relu_17:
.text.triton_poi_fused__native_batch_norm_legit_no_training_add_native_batch_norm_backward_relu_17:
[----:B------:R-:W-:Y:S01]  /*0000*/  LDC R1, c[0x0][0x28] ;  /* 0x00000a00ff017b82 */ /* 0x000fe20000000800 */
[----:B------:R-:W1:Y:S07]  /*0010*/  S2R R0, SR_TID.X ;  /* 0x0000000000007919 */ /* 0x000e6e0000002100 */
[----:B------:R-:W2:Y:S01]  /*0020*/  LDC.64 R10, c[0x0][0x238] ;  /* 0x00008e00ff0a7b82 */ /* 0x000ea20000000a00 */
[----:B------:R-:W-:Y:S01]  /*0030*/  ULDC.64 UR4, c[0x0][0x208] ;  /* 0x0000820000047ab9 */ /* 0x000fe20000000a00 */
[----:B------:R-:W3:Y:S06]  /*0040*/  S2R R3, SR_CTAID.X ;  /* 0x0000000000037919 */ /* 0x000eec0000002500 */
[----:B------:R-:W4:Y:S08]  /*0050*/  LDC.64 R4, c[0x0][0x218] ;  /* 0x00008600ff047b82 */ /* 0x000f300000000a00 */
[----:B------:R-:W5:Y:S08]  /*0060*/  LDC.64 R18, c[0x0][0x220] ;  /* 0x00008800ff127b82 */ /* 0x000f700000000a00 */
[----:B------:R-:W5:Y:S01]  /*0070*/  LDC.64 R6, c[0x0][0x228] ;  /* 0x00008a00ff067b82 */ /* 0x000f620000000a00 */
[----:B-1----:R-:W-:-:S07]  /*0080*/  SHF.L.U32 R0, R0, 0x1, RZ ;  /* 0x0000000100007819 */ /* 0x002fce00000006ff */
[----:B------:R-:W1:Y:S01]  /*0090*/  LDC.64 R8, c[0x0][0x230] ;  /* 0x00008c00ff087b82 */ /* 0x000e620000000a00 */
[----:B------:R-:W-:-:S04]  /*00a0*/  LOP3.LUT R0, R0, 0x1fe, RZ, 0xc0, !PT ;  /* 0x000001fe00007812 */ /* 0x000fc800078ec0ff */
[----:B---3--:R-:W-:-:S03]  /*00b0*/  LEA R0, R3, R0, 0x9 ;  /* 0x0000000003007211 */ /* 0x008fc600078e48ff */
[----:B------:R-:W3:Y:S02]  /*00c0*/  LDC.64 R12, c[0x0][0x240] ;  /* 0x00009000ff0c7b82 */ /* 0x000ee40000000a00 */
[----:B------:R-:W-:-:S06]  /*00d0*/  IMAD.HI R2, R0, 0x66666667, RZ ;  /* 0x6666666700027827 */ /* 0x000fcc00078e02ff */
[----:B------:R-:W3:Y:S01]  /*00e0*/  LDC.64 R14, c[0x0][0x248] ;  /* 0x00009200ff0e7b82 */ /* 0x000ee20000000a00 */
[----:B------:R-:W-:-:S04]  /*00f0*/  SHF.R.U32.HI R3, RZ, 0x1f, R2 ;  /* 0x0000001fff037819 */ /* 0x000fc80000011602 */
[----:B------:R-:W-:-:S05]  /*0100*/  LEA.HI.SX32 R3, R2, R3, 0x19 ;  /* 0x0000000302037211 */ /* 0x000fca00078fcaff */
[----:B------:R-:W-:Y:S02]  /*0110*/  IMAD R17, R3, -0x140, R0 ;  /* 0xfffffec003117824 */ /* 0x000fe400078e0200 */
[----:B------:R-:W3:Y:S02]  /*0120*/  LDC.64 R2, c[0x0][0x210] ;  /* 0x00008400ff027b82 */ /* 0x000ee40000000a00 */
[----:B--2---:R-:W-:-:S06]  /*0130*/  IMAD.WIDE R10, R17, 0x4, R10 ;  /* 0x00000004110a7825 */ /* 0x004fcc00078e020a */
[----:B------:R-:W2:Y:S01]  /*0140*/  LDG.E.EL.64 R10, desc[UR4][R10.64] ;  /* 0x000000040a0a7981 */ /* 0x000ea2000c2e1b00 */
[----:B----4-:R-:W-:-:S04]  /*0150*/  IMAD.WIDE R4, R0, 0x4, R4 ;  /* 0x0000000400047825 */ /* 0x010fc800078e0204 */
[C---:B-----5:R-:W-:Y:S02]  /*0160*/  IMAD.WIDE R18, R0.reuse, 0x4, R18 ;  /* 0x0000000400127825 */ /* 0x060fe400078e0212 */
[----:B------:R-:W4:Y:S02]  /*0170*/  LDG.E.64 R4, desc[UR4][R4.64] ;  /* 0x0000000404047981 */ /* 0x000f24000c1e1b00 */
[C---:B0-----:R-:W-:Y:S02]  /*0180*/  IMAD.WIDE R6, R0.reuse, 0x4, R6 ;  /* 0x0000000400067825 */ /* 0x041fe400078e0206 */
[----:B------:R-:W5:Y:S02]  /*0190*/  LDG.E.64 R18, desc[UR4][R18.64] ;  /* 0x0000000412127981 */ /* 0x000f64000c1e1b00 */
[----:B-1----:R-:W-:Y:S02]  /*01a0*/  IMAD.WIDE R8, R17, 0x4, R8 ;  /* 0x0000000411087825 */ /* 0x002fe400078e0208 */
[----:B------:R-:W4:Y:S02]  /*01b0*/  LDG.E.64 R6, desc[UR4][R6.64] ;  /* 0x0000000406067981 */ /* 0x000f24000c1e1b00 */
[----:B---3--:R-:W-:-:S02]  /*01c0*/  IMAD.WIDE R2, R0, 0x4, R2 ;  /* 0x0000000400027825 */ /* 0x008fc400078e0202 */
[----:B------:R-:W3:Y:S04]  /*01d0*/  LDG.E.EL.64 R8, desc[UR4][R8.64] ;  /* 0x0000000408087981 */ /* 0x000ee8000c2e1b00 */
[----:B------:R-:W4:Y:S01]  /*01e0*/  LDG.E.64 R2, desc[UR4][R2.64] ;  /* 0x0000000402027981 */ /* 0x000f22000c1e1b00 */
[----:B------:R-:W-:-:S04]  /*01f0*/  IMAD.WIDE R12, R17, 0x4, R12 ;  /* 0x00000004110c7825 */ /* 0x000fc800078e020c */
[----:B------:R-:W-:Y:S02]  /*0200*/  IMAD.WIDE R14, R17, 0x4, R14 ;  /* 0x00000004110e7825 */ /* 0x000fe400078e020e */
[----:B------:R-:W3:Y:S04]  /*0210*/  LDG.E.EL.64 R12, desc[UR4][R12.64] ;  /* 0x000000040c0c7981 */ /* 0x000ee8000c2e1b00 */
[----:B------:R-:W3:Y:S01]  /*0220*/  LDG.E.EL.64 R14, desc[UR4][R14.64] ;  /* 0x000000040e0e7981 */ /* 0x000ee2000c2e1b00 */
[----:B--2---:R-:W-:Y:S01]  /*0230*/  FADD R16, R10, 9.9999997473787516356e-06 ;  /* 0x3727c5ac0a107421 */ /* 0x004fe20000000000 */
[----:B------:R-:W-:-:S03]  /*0240*/  FADD R11, R11, 9.9999997473787516356e-06 ;  /* 0x3727c5ac0b0b7421 */ /* 0x000fc60000000000 */
[----:B------:R-:W0:Y:S08]  /*0250*/  MUFU.SQRT R10, R16 ;  /* 0x00000010000a7308 */ /* 0x000e300000002000 */
[----:B------:R-:W1:Y:S01]  /*0260*/  MUFU.SQRT R17, R11 ;  /* 0x0000000b00117308 */ /* 0x000e620000002000 */
[C---:B0-----:R-:W-:Y:S02]  /*0270*/  FSETP.GT.AND P0, PT, R10.reuse, 8.50705917302346158658e+37, PT ;  /* 0x7e8000000a00780b */ /* 0x041fe40003f04000 */
[----:B------:R-:W-:-:S02]  /*0280*/  FSETP.GEU.AND P2, PT, R10, 1.175494350822287508e-38, PT ;  /* 0x008000000a00780b */ /* 0x000fc40003f4e000 */
[C---:B-1----:R-:W-:Y:S02]  /*0290*/  FSETP.GT.AND P1, PT, R17.reuse, 8.50705917302346158658e+37, PT ;  /* 0x7e8000001100780b */ /* 0x042fe40003f24000 */
[----:B------:R-:W-:-:S07]  /*02a0*/  FSETP.GEU.AND P3, PT, R17, 1.175494350822287508e-38, PT ;  /* 0x008000001100780b */ /* 0x000fce0003f6e000 */
[----:B------:R-:W-:Y:S01]  /*02b0*/  @P0 FMUL R10, R10, 0.25 ;  /* 0x3e8000000a0a0820 */ /* 0x000fe20000400000 */
[----:B----4-:R-:W-:Y:S01]  /*02c0*/  FADD R16, R3, R5 ;  /* 0x0000000503107221 */ /* 0x010fe20000000000 */
[----:B------:R-:W-:Y:S02]  /*02d0*/  FADD R3, R2, R4 ;  /* 0x0000000402037221 */ /* 0x000fe40000000000 */
[----:B------:R-:W-:Y:S01]  /*02e0*/  @!P2 FMUL R10, R10, 16777216 ;  /* 0x4b8000000a0aa820 */ /* 0x000fe20000400000 */
[----:B------:R-:W-:Y:S01]  /*02f0*/  @P1 FMUL R17, R17, 0.25 ;  /* 0x3e80000011111820 */ /* 0x000fe20000400000 */
[----:B------:R-:W-:-:S03]  /*0300*/  HFMA2.MMA R4, -RZ, RZ, 1.625, 0 ;  /* 0x3e800000ff047435 */ /* 0x000fc600000001ff */
[----:B------:R-:W-:Y:S01]  /*0310*/  @!P3 FMUL R17, R17, 16777216 ;  /* 0x4b8000001111b820 */ /* 0x000fe20000400000 */
[----:B------:R-:W0:Y:S01]  /*0320*/  MUFU.RCP R10, R10 ;  /* 0x0000000a000a7308 */ /* 0x000e220000001000 */
[----:B-----5:R-:W-:Y:S01]  /*0330*/  FADD R16, R19, R16 ;  /* 0x0000001013107221 */ /* 0x020fe20000000000 */
[----:B------:R-:W-:Y:S02]  /*0340*/  FADD R5, R18, R3 ;  /* 0x0000000312057221 */ /* 0x000fe40000000000 */
[----:B------:R-:W1:Y:S04]  /*0350*/  LDC.64 R2, c[0x0][0x250] ;  /* 0x00009400ff027b82 */ /* 0x000e680000000a00 */
[----:B------:R-:W2:Y:S01]  /*0360*/  MUFU.RCP R17, R17 ;  /* 0x0000001100117308 */ /* 0x000ea20000001000 */
[C---:B------:R-:W-:Y:S01]  /*0370*/  FSEL R11, R4.reuse, 1, P0 ;  /* 0x3f800000040b7808 */ /* 0x040fe20000000000 */
[----:B------:R-:W-:Y:S01]  /*0380*/  FADD R16, R7, R16 ;  /* 0x0000001007107221 */ /* 0x000fe20000000000 */
[----:B------:R-:W-:Y:S01]  /*0390*/  FSEL R18, R4, 1, P1 ;  /* 0x3f80000004127808 */ /* 0x000fe20000800000 */
[----:B------:R-:W-:-:S02]  /*03a0*/  FADD R7, R6, R5 ;  /* 0x0000000506077221 */ /* 0x000fc40000000000 */
[----:B------:R-:W4:Y:S01]  /*03b0*/  LDC.64 R4, c[0x0][0x258] ;  /* 0x00009600ff047b82 */ /* 0x000f220000000a00 */
[----:B------:R-:W-:Y:S01]  /*03c0*/  @!P2 FMUL R11, R11, 16777216 ;  /* 0x4b8000000b0ba820 */ /* 0x000fe20000400000 */
[----:B------:R-:W-:Y:S01]  /*03d0*/  @!P3 FMUL R18, R18, 16777216 ;  /* 0x4b8000001212b820 */ /* 0x000fe20000400000 */
[----:B---3--:R-:W-:Y:S01]  /*03e0*/  FADD R9, -R9, R16 ;  /* 0x0000001009097221 */ /* 0x008fe20000000100 */
[----:B------:R-:W-:Y:S01]  /*03f0*/  FADD R8, -R8, R7 ;  /* 0x0000000708087221 */ /* 0x000fe20000000100 */
[----:B0-----:R-:W-:Y:S01]  /*0400*/  FMUL R11, R10, R11 ;  /* 0x0000000b0a0b7220 */ /* 0x001fe20000400000 */
[----:B--2---:R-:W-:-:S03]  /*0410*/  FMUL R18, R17, R18 ;  /* 0x0000001211127220 */ /* 0x004fc60000400000 */
[----:B------:R-:W-:Y:S01]  /*0420*/  FMUL R11, R8, R11 ;  /* 0x0000000b080b7220 */ /* 0x000fe20000400000 */
[----:B------:R-:W-:-:S03]  /*0430*/  FMUL R18, R9, R18 ;  /* 0x0000001209127220 */ /* 0x000fc60000400000 */
[----:B------:R-:W-:Y:S01]  /*0440*/  FFMA R11, R12, R11, R14 ;  /* 0x0000000b0c0b7223 */ /* 0x000fe2000000000e */
[----:B------:R-:W-:-:S04]  /*0450*/  FFMA R13, R13, R18, R15 ;  /* 0x000000120d0d7223 */ /* 0x000fc8000000000f */
[----:B------:R-:W-:Y:S02]  /*0460*/  FSETP.GEU.AND P0, PT, R11, RZ, PT ;  /* 0x000000ff0b00720b */ /* 0x000fe40003f0e000 */
[----:B------:R-:W-:Y:S01]  /*0470*/  FSETP.GEU.AND P1, PT, R13, RZ, PT ;  /* 0x000000ff0d00720b */ /* 0x000fe20003f2e000 */
[C---:B-1----:R-:W-:Y:S01]  /*0480*/  IMAD.WIDE R2, R0.reuse, 0x4, R2 ;  /* 0x0000000400027825 */ /* 0x042fe200078e0202 */
[----:B------:R-:W-:Y:S02]  /*0490*/  FSEL R12, R11, RZ, P0 ;  /* 0x000000ff0b0c7208 */ /* 0x000fe40000000000 */
[----:B------:R-:W-:Y:S01]  /*04a0*/  FSEL R13, R13, RZ, P1 ;  /* 0x000000ff0d0d7208 */ /* 0x000fe20000800000 */
[----:B----4-:R-:W-:-:S04]  /*04b0*/  IMAD.WIDE R4, R0, 0x4, R4 ;  /* 0x0000000400047825 */ /* 0x010fc800078e0204 */
[----:B------:R-:W-:Y:S04]  /*04c0*/  STG.E.64 desc[UR4][R2.64], R12 ;  /* 0x0000000c02007986 */ /* 0x000fe8000c101b04 */
[----:B------:R-:W-:Y:S01]  /*04d0*/  STG.E.64 desc[UR4][R4.64], R8 ;  /* 0x0000000804007986 */ /* 0x000fe2000c101b04 */
[----:B------:R-:W-:Y:S05]  /*04e0*/  EXIT ;  /* 0x000000000000794d */ /* 0x000fea0003800000 */
.L_x_0:
[----:B------:R-:W-:-:S00]  /*04f0*/  BRA `(.L_x_0) ;  /* 0xfffffffc00fc7947 */ /* 0x000fc0000383ffff */
[----:B------:R-:W-:-:S00]  /*0500*/  NOP ;  /* 0x0000000000007918 */ /* 0x000fc00000000000 */
[----:B------:R-:W-:-:S00]  /*0510*/  NOP ;  /* 0x0000000000007918 */ /* 0x000fc00000000000 */
[----:B------:R-:W-:-:S00]  /*0520*/  NOP ;  /* 0x0000000000007918 */ /* 0x000fc00000000000 */
[----:B------:R-:W-:-:S00]  /*0530*/  NOP ;  /* 0x0000000000007918 */ /* 0x000fc00000000000 */
[----:B------:R-:W-:-:S00]  /*0540*/  NOP ;  /* 0x0000000000007918 */ /* 0x000fc00000000000 */
[----:B------:R-:W-:-:S00]  /*0550*/  NOP ;  /* 0x0000000000007918 */ /* 0x000fc00000000000 */
[----:B------:R-:W-:-:S00]  /*0560*/  NOP ;  /* 0x0000000000007918 */ /* 0x000fc00000000000 */
[----:B------:R-:W-:-:S00]  /*0570*/  NOP ;  /* 0x0000000000007918 */ /* 0x000fc00000000000 */
.L_x_1:


//--------------------- .nv.global.init           --------------------------
	.section	.nv.global.init,"aw",@progbits
.nv.global.init:
	.type		_$_str,@object
	.size		_$_str,(_$_str_$_2 - _$_str)
_$_str:
        /*0000*/ 	.byte	0x5f, 0x5f, 0x43, 0x55, 0x44, 0x41, 0x5f, 0x46, 0x54, 0x5a, 0x00
	.type		_$_str_$_2,@object
	.size		_$_str_$_2,(.L_1 - _$_str_$_2)
_$_str_$_2:
        /*000b*/ 	.byte	0x5f, 0x5f, 0x43, 0x55, 0x44, 0x41, 0x5f, 0x50, 0x52, 0x45, 0x43, 0x5f, 0x53, 0x51, 0x52, 0x54
        /*001b*/ 	.byte	0x00
.L_1:


//--------------------- .nv.constant0.triton_poi_fused__native_batch_norm_legit_no_training_add_native_batch_norm_backward_relu_17 --------------------------
	.section	.nv.constant0.triton_poi_fused__native_batch_norm_legit_no_training_add_native_batch_norm_backward_relu_17,"a",@progbits
	.sectionflags	@""
	.align	4
.nv.constant0.triton_poi_fused__native_batch_norm_legit_no_training_add_native_batch_norm_backward_relu_17:
	.zero		612
